//
// Generated by NVIDIA NVVM Compiler
//
// Compiler Build ID: CL-36424714
// Cuda compilation tools, release 13.0, V13.0.88
// Based on NVVM 20.0.0
//

.version 9.0
.target sm_100
.address_size 64

	// .globl	_Z8ArraySumPii
// local_mem has been demoted

.visible .entry _Z8ArraySumPii(
	.param .u64 .ptr .align 1 _Z8ArraySumPii_param_0,
	.param .u32 _Z8ArraySumPii_param_1
)
{
	.reg .pred 	%p<9>;
	.reg .b32 	%r<20>;
	.reg .b32 	%f<23>;
	.reg .b64 	%rd<7>;
	// demoted variable
	.shared .align 4 .b8 local_mem[128];
	ld.param.u64 	%rd3, [_Z8ArraySumPii_param_0];
	ld.param.u32 	%r5, [_Z8ArraySumPii_param_1];
	cvta.to.global.u64 	%rd1, %rd3;
	mov.u32 	%r1, %tid.x;
	mov.u32 	%r6, %ntid.x;
	mov.u32 	%r2, %ctaid.x;
	mad.lo.s32 	%r7, %r6, %r2, %r1;
	shl.b32 	%r8, %r1, 2;
	mov.u32 	%r9, local_mem;
	add.s32 	%r3, %r9, %r8;
	mov.b32 	%r10, 0;
	st.shared.u32 	[%r3], %r10;
	shl.b32 	%r4, %r7, 1;
	setp.ge.s32 	%p1, %r4, %r5;
	mul.wide.s32 	%rd4, %r4, 4;
	add.s64 	%rd2, %rd1, %rd4;
	mov.f32 	%f22, 0f00000000;
	@%p1 bra 	$L__BB0_2;
	ld.global.u32 	%r11, [%rd2];
	cvt.rn.f32.s32 	%f22, %r11;
	st.shared.f32 	[%r3], %f22;
$L__BB0_2:
	add.s32 	%r12, %r4, 1;
	setp.ge.s32 	%p2, %r12, %r5;
	@%p2 bra 	$L__BB0_4;
	ld.global.u32 	%r13, [%rd2+4];
	cvt.rn.f32.s32 	%f4, %r13;
	add.f32 	%f5, %f22, %f4;
	st.shared.f32 	[%r3], %f5;
$L__BB0_4:
	bar.sync 	0;
	setp.gt.u32 	%p3, %r1, 15;
	@%p3 bra 	$L__BB0_6;
	add.s32 	%r15, %r3, %r8;
	ld.shared.f32 	%f6, [%r15];
	ld.shared.f32 	%f7, [%r15+4];
	add.f32 	%f8, %f6, %f7;
	st.shared.f32 	[%r15], %f8;
$L__BB0_6:
	bar.sync 	0;
	setp.gt.u32 	%p4, %r1, 7;
	@%p4 bra 	$L__BB0_8;
	mad.lo.s32 	%r16, %r1, 12, %r3;
	ld.shared.f32 	%f9, [%r16];
	ld.shared.f32 	%f10, [%r16+8];
	add.f32 	%f11, %f9, %f10;
	st.shared.f32 	[%r16], %f11;
$L__BB0_8:
	bar.sync 	0;
	setp.gt.u32 	%p5, %r1, 3;
	@%p5 bra 	$L__BB0_10;
	mad.lo.s32 	%r17, %r1, 28, %r3;
	ld.shared.f32 	%f12, [%r17];
	ld.shared.f32 	%f13, [%r17+16];
	add.f32 	%f14, %f12, %f13;
	st.shared.f32 	[%r17], %f14;
$L__BB0_10:
	bar.sync 	0;
	setp.gt.u32 	%p6, %r1, 1;
	@%p6 bra 	$L__BB0_12;
	mad.lo.s32 	%r18, %r1, 60, %r3;
	ld.shared.f32 	%f15, [%r18];
	ld.shared.f32 	%f16, [%r18+32];
	add.f32 	%f17, %f15, %f16;
	st.shared.f32 	[%r18], %f17;
$L__BB0_12:
	bar.sync 	0;
	setp.ne.s32 	%p7, %r1, 0;
	@%p7 bra 	$L__BB0_14;
	ld.shared.f32 	%f18, [local_mem];
	ld.shared.f32 	%f19, [local_mem+64];
	add.f32 	%f20, %f18, %f19;
	st.shared.f32 	[local_mem], %f20;
$L__BB0_14:
	setp.ne.s32 	%p8, %r1, 0;
	bar.sync 	0;
	@%p8 bra 	$L__BB0_16;
	ld.shared.f32 	%f21, [local_mem];
	cvt.rzi.s32.f32 	%r19, %f21;
	mul.wide.u32 	%rd5, %r2, 4;
	add.s64 	%rd6, %rd1, %rd5;
	st.global.u32 	[%rd6], %r19;
$L__BB0_16:
	ret;

}


// ===== COMPILED SASS (sm_100) =====

	.target	sm_100

	.elftype	@"ET_EXEC"


//--------------------- .note.nv.tkinfo           --------------------------
	.section	.note.nv.tkinfo,"",@"SHT_NOTE"
	.sectionflags	@"SHF_NOTE_NV_TKINFO"
	.tkinfo
        /*0018*/ 	.word	0x00000002
        /*0030*/ 	.string	""
        /*0030*/ 	.string	"ptxas"
        /*0030*/ 	.string	"Cuda compilation tools, release 13.0, V13.0.88"
        /*0030*/ 	.string	"Build cuda_13.0.r13.0/compiler.36424714_0"
        /*0030*/ 	.string	"-arch sm_100 -m 64 "



//--------------------- .note.nv.cuinfo           --------------------------
	.section	.note.nv.cuinfo,"",@"SHT_NOTE"
	.sectionflags	@"SHF_NOTE_NV_CUINFO"
        /*0018*/ 	.short	0x0002
        /*001a*/ 	.short	0x0064
        /*001c*/ 	.short	0x0082
	.zero		2


//--------------------- .nv.info                  --------------------------
	.section	.nv.info,"",@"SHT_CUDA_INFO"
	.align	4


	//----- nvinfo : EIATTR_REGCOUNT
	.align		4
        /*0000*/ 	.byte	0x04, 0x2f
        /*0002*/ 	.short	(.L_1 - .L_0)
	.align		4
.L_0:
        /*0004*/ 	.word	index@(_Z8ArraySumPii)
        /*0008*/ 	.word	0x00000010


	//----- nvinfo : EIATTR_FRAME_SIZE
	.align		4
.L_1:
        /*000c*/ 	.byte	0x04, 0x11
        /*000e*/ 	.short	(.L_3 - .L_2)
	.align		4
.L_2:
        /*0010*/ 	.word	index@(_Z8ArraySumPii)
        /*0014*/ 	.word	0x00000000


	//----- nvinfo : EIATTR_MIN_STACK_SIZE
	.align		4
.L_3:
        /*0018*/ 	.byte	0x04, 0x12
        /*001a*/ 	.short	(.L_5 - .L_4)
	.align		4
.L_4:
        /*001c*/ 	.word	index@(_Z8ArraySumPii)
        /*0020*/ 	.word	0x00000000
.L_5:


//--------------------- .nv.compat                --------------------------
	.section	.nv.compat,"",@"SHT_CUDA_COMPAT_INFO"
	.align	4
        /*0000*/ 	.byte	0x02, 0x09, 0x00, 0x00, 0x02, 0x02, 0x01, 0x00, 0x02, 0x05, 0x05, 0x00, 0x03, 0x07, 0x01, 0x01
        /*0010*/ 	.byte	0x02, 0x03, 0x00, 0x00, 0x02, 0x06, 0x01, 0x00, 0x04, 0x0b, 0x08, 0x00, 0x09, 0x00, 0x00, 0x00
        /*0020*/ 	.byte	0x00, 0x00, 0x00, 0x00


//--------------------- .nv.info._Z8ArraySumPii   --------------------------
	.section	.nv.info._Z8ArraySumPii,"",@"SHT_CUDA_INFO"
	.sectionflags	@""
	.align	4


	//----- nvinfo : EIATTR_CUDA_API_VERSION
	.align		4
        /*0000*/ 	.byte	0x04, 0x37
        /*0002*/ 	.short	(.L_7 - .L_6)
.L_6:
        /*0004*/ 	.word	0x00000082


	//----- nvinfo : EIATTR_KPARAM_INFO
	.align		4
.L_7:
        /*0008*/ 	.byte	0x04, 0x17
        /*000a*/ 	.short	(.L_9 - .L_8)
.L_8:
        /*000c*/ 	.word	0x00000000
        /*0010*/ 	.short	0x0001
        /*0012*/ 	.short	0x0008
        /*0014*/ 	.byte	0x00, 0xf0, 0x11, 0x00


	//----- nvinfo : EIATTR_KPARAM_INFO
	.align		4
.L_9:
        /*0018*/ 	.byte	0x04, 0x17
        /*001a*/ 	.short	(.L_11 - .L_10)
.L_10:
        /*001c*/ 	.word	0x00000000
        /*0020*/ 	.short	0x0000
        /*0022*/ 	.short	0x0000
        /*0024*/ 	.byte	0x00, 0xf5, 0x21, 0x00


	//----- nvinfo : EIATTR_SPARSE_MMA_MASK
	.align		4
.L_11:
        /*0028*/ 	.byte	0x03, 0x50
        /*002a*/ 	.short	0x0000


	//----- nvinfo : EIATTR_MAXREG_COUNT
	.align		4
        /*002c*/ 	.byte	0x03, 0x1b
        /*002e*/ 	.short	0x00ff


	//----- nvinfo : EIATTR_NUM_BARRIERS
	.align		4
        /*0030*/ 	.byte	0x02, 0x4c
        /*0032*/ 	.byte	0x01
	.zero		1


	//----- nvinfo : EIATTR_MERCURY_ISA_VERSION
	.align		4
        /*0034*/ 	.byte	0x03, 0x5f
        /*0036*/ 	.short	0x0101


	//----- nvinfo : EIATTR_VRC_CTA_INIT_COUNT
	.align		4
        /*0038*/ 	.byte	0x02, 0x4a
	.zero		1
	.zero		1


	//----- nvinfo : EIATTR_EXIT_INSTR_OFFSETS
	.align		4
        /*003c*/ 	.byte	0x04, 0x1c
        /*003e*/ 	.short	(.L_13 - .L_12)


	//   ....[0]....
.L_12:
        /*0040*/ 	.word	0x000003e0


	//   ....[1]....
        /*0044*/ 	.word	0x00000430


	//----- nvinfo : EIATTR_CBANK_PARAM_SIZE
	.align		4
.L_13:
        /*0048*/ 	.byte	0x03, 0x19
        /*004a*/ 	.short	0x000c


	//----- nvinfo : EIATTR_PARAM_CBANK
	.align		4
        /*004c*/ 	.byte	0x04, 0x0a
        /*004e*/ 	.short	(.L_15 - .L_14)
	.align		4
.L_14:
        /*0050*/ 	.word	index@(.nv.constant0._Z8ArraySumPii)
        /*0054*/ 	.short	0x0380
        /*0056*/ 	.short	0x000c


	//----- nvinfo : EIATTR_SW_WAR
	.align		4
.L_15:
        /*0058*/ 	.byte	0x04, 0x36
        /*005a*/ 	.short	(.L_17 - .L_16)
.L_16:
        /*005c*/ 	.word	0x00000008
.L_17:


//--------------------- .nv.callgraph             --------------------------
	.section	.nv.callgraph,"",@"SHT_CUDA_CALLGRAPH"
	.align	4
	.sectionentsize	8
	.align		4
        /*0000*/ 	.word	0x00000000
	.align		4
        /*0004*/ 	.word	0xffffffff
	.align		4
        /*0008*/ 	.word	0x00000000
	.align		4
        /*000c*/ 	.word	0xfffffffe
	.align		4
        /*0010*/ 	.word	0x00000000
	.align		4
        /*0014*/ 	.word	0xfffffffd
	.align		4
        /*0018*/ 	.word	0x00000000
	.align		4
        /*001c*/ 	.word	0xfffffffc


//--------------------- .text._Z8ArraySumPii      --------------------------
	.section	.text._Z8ArraySumPii,"ax",@progbits
	.align	128
        .global         _Z8ArraySumPii
        .type           _Z8ArraySumPii,@function
        .size           _Z8ArraySumPii,(.L_x_1 - _Z8ArraySumPii)
        .other          _Z8ArraySumPii,@"STO_CUDA_ENTRY STV_DEFAULT"
_Z8ArraySumPii:
.text._Z8ArraySumPii:
[----:B------:R-:W-:Y:S01]  /*0000*/  LDC R1, c[0x0][0x37c] ;  /* 0x0000df00ff017b82 */ /* 0x000fe20000000800 */
[----:B------:R-:W0:Y:S01]  /*0010*/  S2R R0, SR_TID.X ;  /* 0x0000000000007919 */ /* 0x000e220000002100 */
[----:B------:R-:W0:Y:S06]  /*0020*/  LDCU UR4, c[0x0][0x360] ;  /* 0x00006c00ff0477ac */ /* 0x000e2c0008000800 */
[----:B------:R-:W1:Y:S01]  /*0030*/  LDC.64 R2, c[0x0][0x380] ;  /* 0x0000e000ff027b82 */ /* 0x000e620000000a00 */
[----:B------:R-:W0:Y:S01]  /*0040*/  S2R R5, SR_CTAID.X ;  /* 0x0000000000057919 */ /* 0x000e220000002500 */
[----:B------:R-:W2:Y:S01]  /*0050*/  LDCU UR5, c[0x0][0x388] ;  /* 0x00007100ff0577ac */ /* 0x000ea20008000800 */
[----:B------:R-:W3:Y:S01]  /*0060*/  LDCU.64 UR6, c[0x0][0x358] ;  /* 0x00006b00ff0677ac */ /* 0x000ee20008000a00 */
[----:B0-----:R-:W-:-:S05]  /*0070*/  IMAD R4, R5, UR4, R0 ;  /* 0x0000000405047c24 */ /* 0x001fca000f8e0200 */
[----:B------:R-:W-:-:S04]  /*0080*/  SHF.L.U32 R7, R4, 0x1, RZ ;  /* 0x0000000104077819 */ /* 0x000fc800000006ff */
[C---:B--2---:R-:W-:Y:S02]  /*0090*/  ISETP.GE.AND P1, PT, R7.reuse, UR5, PT ;  /* 0x0000000507007c0c */ /* 0x044fe4000bf26270 */
[C---:B------:R-:W-:Y:S01]  /*00a0*/  IADD3 R4, PT, PT, R7.reuse, 0x1, RZ ;  /* 0x0000000107047810 */ /* 0x040fe20007ffe0ff */
[----:B-1----:R-:W-:-:S03]  /*00b0*/  IMAD.WIDE R6, R7, 0x4, R2 ;  /* 0x0000000407067825 */ /* 0x002fc600078e0202 */
[----:B------:R-:W-:-:S07]  /*00c0*/  ISETP.GE.AND P2, PT, R4, UR5, PT ;  /* 0x0000000504007c0c */ /* 0x000fce000bf46270 */
[----:B---3--:R-:W2:Y:S06]  /*00d0*/  @!P1 LDG.E R4, desc[UR6][R6.64] ;  /* 0x0000000606049981 */ /* 0x008eac000c1e1900 */
[----:B------:R0:W3:Y:S01]  /*00e0*/  @!P2 LDG.E R8, desc[UR6][R6.64+0x4] ;  /* 0x000004060608a981 */ /* 0x0000e2000c1e1900 */
[----:B------:R-:W1:Y:S01]  /*00f0*/  S2UR UR5, SR_CgaCtaId ;  /* 0x00000000000579c3 */ /* 0x000e620000008800 */
[----:B------:R-:W-:Y:S01]  /*0100*/  HFMA2 R12, -RZ, RZ, 0, 0 ;  /* 0x00000000ff0c7431 */ /* 0x000fe200000001ff */
[----:B------:R-:W-:Y:S01]  /*0110*/  UMOV UR4, 0x400 ;  /* 0x0000040000047882 */ /* 0x000fe20000000000 */
[----:B------:R-:W-:Y:S01]  /*0120*/  ISETP.GT.U32.AND P0, PT, R0, 0xf, PT ;  /* 0x0000000f0000780c */ /* 0x000fe20003f04070 */
[----:B-1----:R-:W-:-:S06]  /*0130*/  ULEA UR4, UR5, UR4, 0x18 ;  /* 0x0000000405047291 */ /* 0x002fcc000f8ec0ff */
[----:B------:R-:W-:-:S06]  /*0140*/  LEA R9, R0, UR4, 0x2 ;  /* 0x0000000400097c11 */ /* 0x000fcc000f8e10ff */
[----:B0-----:R-:W-:Y:S01]  /*0150*/  @!P0 IMAD R6, R0, 0x4, R9 ;  /* 0x0000000400068824 */ /* 0x001fe200078e0209 */
[----:B--2---:R-:W-:Y:S01]  /*0160*/  @!P1 I2FP.F32.S32 R12, R4 ;  /* 0x00000004000c9245 */ /* 0x004fe20000201400 */
[----:B------:R-:W-:-:S03]  /*0170*/  IMAD.MOV.U32 R4, RZ, RZ, RZ ;  /* 0x000000ffff047224 */ /* 0x000fc600078e00ff */
[----:B------:R-:W-:Y:S01]  /*0180*/  @!P1 MOV R4, R12 ;  /* 0x0000000c00049202 */ /* 0x000fe20000000f00 */
[----:B------:R-:W-:Y:S01]  /*0190*/  STS [R9], R12 ;  /* 0x0000000c09007388 */ /* 0x000fe20000000800 */
[----:B---3--:R-:W-:Y:S02]  /*01a0*/  @!P2 I2FP.F32.S32 R11, R8 ;  /* 0x00000008000ba245 */ /* 0x008fe40000201400 */
[----:B------:R-:W-:-:S03]  /*01b0*/  ISETP.GT.U32.AND P1, PT, R0, 0x7, PT ;  /* 0x000000070000780c */ /* 0x000fc60003f24070 */
[----:B------:R-:W-:-:S05]  /*01c0*/  @!P2 FADD R4, R11, R4 ;  /* 0x000000040b04a221 */ /* 0x000fca0000000000 */
[----:B------:R-:W-:Y:S01]  /*01d0*/  @!P2 STS [R9], R4 ;  /* 0x000000040900a388 */ /* 0x000fe20000000800 */
[----:B------:R-:W-:Y:S06]  /*01e0*/  BAR.SYNC.DEFER_BLOCKING 0x0 ;  /* 0x0000000000007b1d */ /* 0x000fec0000010000 */
[----:B------:R-:W-:Y:S04]  /*01f0*/  @!P0 LDS R7, [R6] ;  /* 0x0000000006078984 */ /* 0x000fe80000000800 */
[----:B------:R-:W0:Y:S02]  /*0200*/  @!P0 LDS R8, [R6+0x4] ;  /* 0x0000040006088984 */ /* 0x000e240000000800 */
[----:B0-----:R-:W-:Y:S01]  /*0210*/  @!P0 FADD R7, R7, R8 ;  /* 0x0000000807078221 */ /* 0x001fe20000000000 */
[----:B------:R-:W-:-:S04]  /*0220*/  @!P1 IMAD R8, R0, 0xc, R9 ;  /* 0x0000000c00089824 */ /* 0x000fc800078e0209 */
[----:B------:R-:W-:Y:S01]  /*0230*/  @!P0 STS [R6], R7 ;  /* 0x0000000706008388 */ /* 0x000fe20000000800 */
[----:B------:R-:W-:Y:S01]  /*0240*/  BAR.SYNC.DEFER_BLOCKING 0x0 ;  /* 0x0000000000007b1d */ /* 0x000fe20000010000 */
[----:B------:R-:W-:-:S13]  /*0250*/  ISETP.GT.U32.AND P0, PT, R0, 0x3, PT ;  /* 0x000000030000780c */ /* 0x000fda0003f04070 */
[----:B------:R-:W-:Y:S01]  /*0260*/  @!P0 IMAD R4, R0, 0x1c, R9 ;  /* 0x0000001c00048824 */ /* 0x000fe200078e0209 */
[----:B------:R-:W-:Y:S04]  /*0270*/  @!P1 LDS R10, [R8] ;  /* 0x00000000080a9984 */ /* 0x000fe80000000800 */
[----:B------:R-:W0:Y:S02]  /*0280*/  @!P1 LDS R11, [R8+0x8] ;  /* 0x00000800080b9984 */ /* 0x000e240000000800 */
[----:B0-----:R-:W-:-:S05]  /*0290*/  @!P1 FADD R11, R10, R11 ;  /* 0x0000000b0a0b9221 */ /* 0x001fca0000000000 */
        /* <DEDUP_REMOVED lines=9> */
[----:B------:R-:W-:-:S05]  /*0330*/  ISETP.NE.AND P0, PT, R0, RZ, PT ;  /* 0x000000ff0000720c */ /* 0x000fca0003f05270 */
[----:B------:R-:W-:Y:S04]  /*0340*/  @!P1 LDS R6, [R9] ;  /* 0x0000000009069984 */ /* 0x000fe80000000800 */
[----:B------:R-:W0:Y:S02]  /*0350*/  @!P1 LDS R7, [R9+0x20] ;  /* 0x0000200009079984 */ /* 0x000e240000000800 */
[----:B0-----:R-:W-:-:S05]  /*0360*/  @!P1 FADD R6, R6, R7 ;  /* 0x0000000706069221 */ /* 0x001fca0000000000 */
[----:B------:R-:W-:Y:S01]  /*0370*/  @!P1 STS [R9], R6 ;  /* 0x0000000609009388 */ /* 0x000fe20000000800 */
[----:B------:R-:W-:Y:S06]  /*0380*/  BAR.SYNC.DEFER_BLOCKING 0x0 ;  /* 0x0000000000007b1d */ /* 0x000fec0000010000 */
[----:B------:R-:W-:Y:S04]  /*0390*/  @!P0 LDS R0, [UR4] ;  /* 0x00000004ff008984 */ /* 0x000fe80008000800 */
[----:B------:R-:W0:Y:S02]  /*03a0*/  @!P0 LDS R7, [UR4+0x40] ;  /* 0x00004004ff078984 */ /* 0x000e240008000800 */
[----:B0-----:R-:W-:-:S05]  /*03b0*/  @!P0 FADD R0, R0, R7 ;  /* 0x0000000700008221 */ /* 0x001fca0000000000 */
[----:B------:R0:W-:Y:S01]  /*03c0*/  @!P0 STS [UR4], R0 ;  /* 0x00000000ff008988 */ /* 0x0001e20008000804 */
[----:B------:R-:W-:Y:S06]  /*03d0*/  BAR.SYNC.DEFER_BLOCKING 0x0 ;  /* 0x0000000000007b1d */ /* 0x000fec0000010000 */
[----:B------:R-:W-:Y:S05]  /*03e0*/  @P0 EXIT ;  /* 0x000000000000094d */ /* 0x000fea0003800000 */
[----:B0-----:R-:W0:Y:S01]  /*03f0*/  LDS R0, [UR4] ;  /* 0x00000004ff007984 */ /* 0x001e220008000800 */
[----:B------:R-:W-:Y:S01]  /*0400*/  IMAD.WIDE.U32 R2, R5, 0x4, R2 ;  /* 0x0000000405027825 */ /* 0x000fe200078e0002 */
[----:B0-----:R-:W0:Y:S04]  /*0410*/  F2I.TRUNC.NTZ R7, R0 ;  /* 0x0000000000077305 */ /* 0x001e28000020f100 */
[----:B0-----:R-:W-:Y:S01]  /*0420*/  STG.E desc[UR6][R2.64], R7 ;  /* 0x0000000702007986 */ /* 0x001fe2000c101906 */
[----:B------:R-:W-:Y:S05]  /*0430*/  EXIT ;  /* 0x000000000000794d */ /* 0x000fea0003800000 */
.L_x_0:
[----:B------:R-:W-:-:S00]  /*0440*/  BRA `(.L_x_0) ;  /* 0xfffffffc00fc7947 */ /* 0x000fc0000383ffff */
[----:B------:R-:W-:-:S00]  /*0450*/  NOP ;  /* 0x0000000000007918 */ /* 0x000fc00000000000 */
        /* <DEDUP_REMOVED lines=10> */
.L_x_1:


//--------------------- .nv.shared._Z8ArraySumPii --------------------------
	.section	.nv.shared._Z8ArraySumPii,"aw",@nobits
	.sectionflags	@""
	.align	4
.nv.shared._Z8ArraySumPii:
	.zero		1152


//--------------------- .nv.shared.reserved.0     --------------------------
	.section	.nv.shared.reserved.0,"aw",@nobits
	.weak		__nv_reservedSMEM_offset_0_alias
	.size		__nv_reservedSMEM_offset_0_alias, 0, 64
	.other		__nv_reservedSMEM_offset_0_alias,@"STO_CUDA_RESERVED_SHARED STV_DEFAULT"
__nv_reservedSMEM_offset_0_alias:
	.zero		0
	.zero		64


//--------------------- .nv.constant0._Z8ArraySumPii --------------------------
	.section	.nv.constant0._Z8ArraySumPii,"a",@progbits
	.sectionflags	@""
	.align	4
.nv.constant0._Z8ArraySumPii:
	.zero		908


//--------------------- SYMBOLS --------------------------

	.type		.nv.reservedSmem.offset0,@object
	.size		.nv.reservedSmem.offset0,0x4
	.type		.nv.reservedSmem.cap,@object
	.size		.nv.reservedSmem.cap,0x4
